//
// Generated by NVIDIA NVVM Compiler
//
// Compiler Build ID: CL-36424714
// Cuda compilation tools, release 13.0, V13.0.88
// Based on NVVM 20.0.0
//

.version 9.0
.target sm_100
.address_size 64

	// .globl	_Z14gpuYoloLayer_ePKfS0_PiPfS2_S1_fjjjm

.visible .entry _Z14gpuYoloLayer_ePKfS0_PiPfS2_S1_fjjjm(
	.param .u64 .ptr .align 1 _Z14gpuYoloLayer_ePKfS0_PiPfS2_S1_fjjjm_param_0,
	.param .u64 .ptr .align 1 _Z14gpuYoloLayer_ePKfS0_PiPfS2_S1_fjjjm_param_1,
	.param .u64 .ptr .align 1 _Z14gpuYoloLayer_ePKfS0_PiPfS2_S1_fjjjm_param_2,
	.param .u64 .ptr .align 1 _Z14gpuYoloLayer_ePKfS0_PiPfS2_S1_fjjjm_param_3,
	.param .u64 .ptr .align 1 _Z14gpuYoloLayer_ePKfS0_PiPfS2_S1_fjjjm_param_4,
	.param .u64 .ptr .align 1 _Z14gpuYoloLayer_ePKfS0_PiPfS2_S1_fjjjm_param_5,
	.param .f32 _Z14gpuYoloLayer_ePKfS0_PiPfS2_S1_fjjjm_param_6,
	.param .u32 _Z14gpuYoloLayer_ePKfS0_PiPfS2_S1_fjjjm_param_7,
	.param .u32 _Z14gpuYoloLayer_ePKfS0_PiPfS2_S1_fjjjm_param_8,
	.param .u32 _Z14gpuYoloLayer_ePKfS0_PiPfS2_S1_fjjjm_param_9,
	.param .u64 _Z14gpuYoloLayer_ePKfS0_PiPfS2_S1_fjjjm_param_10
)
{
	.reg .pred 	%p<41>;
	.reg .b32 	%r<147>;
	.reg .b32 	%f<88>;
	.reg .b64 	%rd<80>;

	ld.param.u64 	%rd7, [_Z14gpuYoloLayer_ePKfS0_PiPfS2_S1_fjjjm_param_0];
	ld.param.u64 	%rd2, [_Z14gpuYoloLayer_ePKfS0_PiPfS2_S1_fjjjm_param_1];
	ld.param.u64 	%rd3, [_Z14gpuYoloLayer_ePKfS0_PiPfS2_S1_fjjjm_param_2];
	ld.param.u64 	%rd4, [_Z14gpuYoloLayer_ePKfS0_PiPfS2_S1_fjjjm_param_3];
	ld.param.u64 	%rd5, [_Z14gpuYoloLayer_ePKfS0_PiPfS2_S1_fjjjm_param_4];
	ld.param.u64 	%rd6, [_Z14gpuYoloLayer_ePKfS0_PiPfS2_S1_fjjjm_param_5];
	ld.param.f32 	%f14, [_Z14gpuYoloLayer_ePKfS0_PiPfS2_S1_fjjjm_param_6];
	ld.param.u32 	%r37, [_Z14gpuYoloLayer_ePKfS0_PiPfS2_S1_fjjjm_param_9];
	ld.param.u64 	%rd8, [_Z14gpuYoloLayer_ePKfS0_PiPfS2_S1_fjjjm_param_10];
	cvta.to.global.u64 	%rd1, %rd7;
	mov.u32 	%r38, %ctaid.x;
	mov.u32 	%r39, %ntid.x;
	mov.u32 	%r40, %tid.x;
	mad.lo.s32 	%r1, %r38, %r39, %r40;
	cvt.u64.u32 	%rd9, %r1;
	setp.le.u64 	%p1, %rd8, %rd9;
	@%p1 bra 	$L__BB0_16;
	setp.eq.s32 	%p2, %r37, 0;
	mov.b32 	%r146, -1;
	mov.f32 	%f87, 0f00000000;
	@%p2 bra 	$L__BB0_14;
	mul.lo.s32 	%r2, %r37, %r1;
	and.b32  	%r3, %r37, 15;
	setp.lt.u32 	%p3, %r37, 16;
	mov.f32 	%f87, 0f00000000;
	mov.b32 	%r146, -1;
	mov.b32 	%r137, 0;
	@%p3 bra 	$L__BB0_5;
	and.b32  	%r137, %r37, -16;
	mov.f32 	%f87, 0f00000000;
	mov.b32 	%r146, -1;
	mov.b32 	%r131, 7;
	mov.u32 	%r130, %r2;
$L__BB0_4:
	.pragma "nounroll";
	add.s32 	%r47, %r131, -7;
	mul.wide.u32 	%rd10, %r130, 4;
	add.s64 	%rd11, %rd1, %rd10;
	ld.global.f32 	%f19, [%rd11];
	setp.gt.f32 	%p4, %f19, %f87;
	selp.f32 	%f20, %f19, %f87, %p4;
	selp.b32 	%r48, %r47, %r146, %p4;
	add.s32 	%r49, %r130, 1;
	mul.wide.u32 	%rd12, %r49, 4;
	add.s64 	%rd13, %rd1, %rd12;
	ld.global.f32 	%f21, [%rd13];
	setp.gt.f32 	%p5, %f21, %f20;
	selp.f32 	%f22, %f21, %f20, %p5;
	add.s32 	%r50, %r131, -6;
	selp.b32 	%r51, %r50, %r48, %p5;
	add.s32 	%r52, %r130, 2;
	mul.wide.u32 	%rd14, %r52, 4;
	add.s64 	%rd15, %rd1, %rd14;
	ld.global.f32 	%f23, [%rd15];
	setp.gt.f32 	%p6, %f23, %f22;
	selp.f32 	%f24, %f23, %f22, %p6;
	add.s32 	%r53, %r131, -5;
	selp.b32 	%r54, %r53, %r51, %p6;
	add.s32 	%r55, %r130, 3;
	mul.wide.u32 	%rd16, %r55, 4;
	add.s64 	%rd17, %rd1, %rd16;
	ld.global.f32 	%f25, [%rd17];
	setp.gt.f32 	%p7, %f25, %f24;
	selp.f32 	%f26, %f25, %f24, %p7;
	add.s32 	%r56, %r131, -4;
	selp.b32 	%r57, %r56, %r54, %p7;
	add.s32 	%r58, %r130, 4;
	mul.wide.u32 	%rd18, %r58, 4;
	add.s64 	%rd19, %rd1, %rd18;
	ld.global.f32 	%f27, [%rd19];
	setp.gt.f32 	%p8, %f27, %f26;
	selp.f32 	%f28, %f27, %f26, %p8;
	add.s32 	%r59, %r131, -3;
	selp.b32 	%r60, %r59, %r57, %p8;
	add.s32 	%r61, %r130, 5;
	mul.wide.u32 	%rd20, %r61, 4;
	add.s64 	%rd21, %rd1, %rd20;
	ld.global.f32 	%f29, [%rd21];
	setp.gt.f32 	%p9, %f29, %f28;
	selp.f32 	%f30, %f29, %f28, %p9;
	add.s32 	%r62, %r131, -2;
	selp.b32 	%r63, %r62, %r60, %p9;
	add.s32 	%r64, %r130, 6;
	mul.wide.u32 	%rd22, %r64, 4;
	add.s64 	%rd23, %rd1, %rd22;
	ld.global.f32 	%f31, [%rd23];
	setp.gt.f32 	%p10, %f31, %f30;
	selp.f32 	%f32, %f31, %f30, %p10;
	add.s32 	%r65, %r131, -1;
	selp.b32 	%r66, %r65, %r63, %p10;
	add.s32 	%r67, %r130, 7;
	mul.wide.u32 	%rd24, %r67, 4;
	add.s64 	%rd25, %rd1, %rd24;
	ld.global.f32 	%f33, [%rd25];
	setp.gt.f32 	%p11, %f33, %f32;
	selp.f32 	%f34, %f33, %f32, %p11;
	selp.b32 	%r68, %r131, %r66, %p11;
	add.s32 	%r69, %r130, 8;
	mul.wide.u32 	%rd26, %r69, 4;
	add.s64 	%rd27, %rd1, %rd26;
	ld.global.f32 	%f35, [%rd27];
	setp.gt.f32 	%p12, %f35, %f34;
	selp.f32 	%f36, %f35, %f34, %p12;
	add.s32 	%r70, %r131, 1;
	selp.b32 	%r71, %r70, %r68, %p12;
	add.s32 	%r72, %r130, 9;
	mul.wide.u32 	%rd28, %r72, 4;
	add.s64 	%rd29, %rd1, %rd28;
	ld.global.f32 	%f37, [%rd29];
	setp.gt.f32 	%p13, %f37, %f36;
	selp.f32 	%f38, %f37, %f36, %p13;
	add.s32 	%r73, %r131, 2;
	selp.b32 	%r74, %r73, %r71, %p13;
	add.s32 	%r75, %r130, 10;
	mul.wide.u32 	%rd30, %r75, 4;
	add.s64 	%rd31, %rd1, %rd30;
	ld.global.f32 	%f39, [%rd31];
	setp.gt.f32 	%p14, %f39, %f38;
	selp.f32 	%f40, %f39, %f38, %p14;
	add.s32 	%r76, %r131, 3;
	selp.b32 	%r77, %r76, %r74, %p14;
	add.s32 	%r78, %r130, 11;
	mul.wide.u32 	%rd32, %r78, 4;
	add.s64 	%rd33, %rd1, %rd32;
	ld.global.f32 	%f41, [%rd33];
	setp.gt.f32 	%p15, %f41, %f40;
	selp.f32 	%f42, %f41, %f40, %p15;
	add.s32 	%r79, %r131, 4;
	selp.b32 	%r80, %r79, %r77, %p15;
	add.s32 	%r81, %r130, 12;
	mul.wide.u32 	%rd34, %r81, 4;
	add.s64 	%rd35, %rd1, %rd34;
	ld.global.f32 	%f43, [%rd35];
	setp.gt.f32 	%p16, %f43, %f42;
	selp.f32 	%f44, %f43, %f42, %p16;
	add.s32 	%r82, %r131, 5;
	selp.b32 	%r83, %r82, %r80, %p16;
	add.s32 	%r84, %r130, 13;
	mul.wide.u32 	%rd36, %r84, 4;
	add.s64 	%rd37, %rd1, %rd36;
	ld.global.f32 	%f45, [%rd37];
	setp.gt.f32 	%p17, %f45, %f44;
	selp.f32 	%f46, %f45, %f44, %p17;
	add.s32 	%r85, %r131, 6;
	selp.b32 	%r86, %r85, %r83, %p17;
	add.s32 	%r87, %r130, 14;
	mul.wide.u32 	%rd38, %r87, 4;
	add.s64 	%rd39, %rd1, %rd38;
	ld.global.f32 	%f47, [%rd39];
	setp.gt.f32 	%p18, %f47, %f46;
	selp.f32 	%f48, %f47, %f46, %p18;
	add.s32 	%r88, %r131, 7;
	selp.b32 	%r89, %r88, %r86, %p18;
	add.s32 	%r90, %r130, 15;
	mul.wide.u32 	%rd40, %r90, 4;
	add.s64 	%rd41, %rd1, %rd40;
	ld.global.f32 	%f49, [%rd41];
	setp.gt.f32 	%p19, %f49, %f48;
	selp.f32 	%f87, %f49, %f48, %p19;
	add.s32 	%r91, %r131, 8;
	selp.b32 	%r146, %r91, %r89, %p19;
	add.s32 	%r9, %r131, 16;
	add.s32 	%r130, %r130, 16;
	add.s32 	%r92, %r131, 9;
	setp.ne.s32 	%p20, %r92, %r137;
	mov.u32 	%r131, %r9;
	@%p20 bra 	$L__BB0_4;
$L__BB0_5:
	setp.eq.s32 	%p21, %r3, 0;
	@%p21 bra 	$L__BB0_14;
	and.b32  	%r14, %r37, 7;
	setp.lt.u32 	%p22, %r3, 8;
	@%p22 bra 	$L__BB0_8;
	add.s32 	%r94, %r137, %r2;
	mul.wide.u32 	%rd42, %r94, 4;
	add.s64 	%rd43, %rd1, %rd42;
	ld.global.f32 	%f51, [%rd43];
	setp.gt.f32 	%p23, %f51, %f87;
	selp.f32 	%f52, %f51, %f87, %p23;
	selp.b32 	%r95, %r137, %r146, %p23;
	add.s32 	%r96, %r137, 1;
	add.s32 	%r97, %r94, 1;
	mul.wide.u32 	%rd44, %r97, 4;
	add.s64 	%rd45, %rd1, %rd44;
	ld.global.f32 	%f53, [%rd45];
	setp.gt.f32 	%p24, %f53, %f52;
	selp.f32 	%f54, %f53, %f52, %p24;
	selp.b32 	%r98, %r96, %r95, %p24;
	add.s32 	%r99, %r137, 2;
	add.s32 	%r100, %r94, 2;
	mul.wide.u32 	%rd46, %r100, 4;
	add.s64 	%rd47, %rd1, %rd46;
	ld.global.f32 	%f55, [%rd47];
	setp.gt.f32 	%p25, %f55, %f54;
	selp.f32 	%f56, %f55, %f54, %p25;
	selp.b32 	%r101, %r99, %r98, %p25;
	add.s32 	%r102, %r137, 3;
	add.s32 	%r103, %r94, 3;
	mul.wide.u32 	%rd48, %r103, 4;
	add.s64 	%rd49, %rd1, %rd48;
	ld.global.f32 	%f57, [%rd49];
	setp.gt.f32 	%p26, %f57, %f56;
	selp.f32 	%f58, %f57, %f56, %p26;
	selp.b32 	%r104, %r102, %r101, %p26;
	add.s32 	%r105, %r137, 4;
	add.s32 	%r106, %r94, 4;
	mul.wide.u32 	%rd50, %r106, 4;
	add.s64 	%rd51, %rd1, %rd50;
	ld.global.f32 	%f59, [%rd51];
	setp.gt.f32 	%p27, %f59, %f58;
	selp.f32 	%f60, %f59, %f58, %p27;
	selp.b32 	%r107, %r105, %r104, %p27;
	add.s32 	%r108, %r137, 5;
	add.s32 	%r109, %r94, 5;
	mul.wide.u32 	%rd52, %r109, 4;
	add.s64 	%rd53, %rd1, %rd52;
	ld.global.f32 	%f61, [%rd53];
	setp.gt.f32 	%p28, %f61, %f60;
	selp.f32 	%f62, %f61, %f60, %p28;
	selp.b32 	%r110, %r108, %r107, %p28;
	add.s32 	%r111, %r137, 6;
	add.s32 	%r112, %r94, 6;
	mul.wide.u32 	%rd54, %r112, 4;
	add.s64 	%rd55, %rd1, %rd54;
	ld.global.f32 	%f63, [%rd55];
	setp.gt.f32 	%p29, %f63, %f62;
	selp.f32 	%f64, %f63, %f62, %p29;
	selp.b32 	%r113, %r111, %r110, %p29;
	add.s32 	%r114, %r137, 7;
	add.s32 	%r115, %r94, 7;
	mul.wide.u32 	%rd56, %r115, 4;
	add.s64 	%rd57, %rd1, %rd56;
	ld.global.f32 	%f65, [%rd57];
	setp.gt.f32 	%p30, %f65, %f64;
	selp.f32 	%f87, %f65, %f64, %p30;
	selp.b32 	%r146, %r114, %r113, %p30;
	add.s32 	%r137, %r137, 8;
$L__BB0_8:
	setp.eq.s32 	%p31, %r14, 0;
	@%p31 bra 	$L__BB0_14;
	and.b32  	%r20, %r37, 3;
	setp.lt.u32 	%p32, %r14, 4;
	@%p32 bra 	$L__BB0_11;
	add.s32 	%r117, %r137, %r2;
	mul.wide.u32 	%rd58, %r117, 4;
	add.s64 	%rd59, %rd1, %rd58;
	ld.global.f32 	%f67, [%rd59];
	setp.gt.f32 	%p33, %f67, %f87;
	selp.f32 	%f68, %f67, %f87, %p33;
	selp.b32 	%r118, %r137, %r146, %p33;
	add.s32 	%r119, %r137, 1;
	add.s32 	%r120, %r117, 1;
	mul.wide.u32 	%rd60, %r120, 4;
	add.s64 	%rd61, %rd1, %rd60;
	ld.global.f32 	%f69, [%rd61];
	setp.gt.f32 	%p34, %f69, %f68;
	selp.f32 	%f70, %f69, %f68, %p34;
	selp.b32 	%r121, %r119, %r118, %p34;
	add.s32 	%r122, %r137, 2;
	add.s32 	%r123, %r117, 2;
	mul.wide.u32 	%rd62, %r123, 4;
	add.s64 	%rd63, %rd1, %rd62;
	ld.global.f32 	%f71, [%rd63];
	setp.gt.f32 	%p35, %f71, %f70;
	selp.f32 	%f72, %f71, %f70, %p35;
	selp.b32 	%r124, %r122, %r121, %p35;
	add.s32 	%r125, %r137, 3;
	add.s32 	%r126, %r117, 3;
	mul.wide.u32 	%rd64, %r126, 4;
	add.s64 	%rd65, %rd1, %rd64;
	ld.global.f32 	%f73, [%rd65];
	setp.gt.f32 	%p36, %f73, %f72;
	selp.f32 	%f87, %f73, %f72, %p36;
	selp.b32 	%r146, %r125, %r124, %p36;
	add.s32 	%r137, %r137, 4;
$L__BB0_11:
	setp.eq.s32 	%p37, %r20, 0;
	@%p37 bra 	$L__BB0_14;
	add.s32 	%r143, %r137, %r2;
	neg.s32 	%r142, %r20;
$L__BB0_13:
	.pragma "nounroll";
	mul.wide.u32 	%rd66, %r143, 4;
	add.s64 	%rd67, %rd1, %rd66;
	ld.global.f32 	%f74, [%rd67];
	setp.gt.f32 	%p38, %f74, %f87;
	selp.f32 	%f87, %f74, %f87, %p38;
	selp.b32 	%r146, %r137, %r146, %p38;
	add.s32 	%r137, %r137, 1;
	add.s32 	%r143, %r143, 1;
	add.s32 	%r142, %r142, 1;
	setp.ne.s32 	%p39, %r142, 0;
	@%p39 bra 	$L__BB0_13;
$L__BB0_14:
	setp.lt.f32 	%p40, %f87, %f14;
	@%p40 bra 	$L__BB0_16;
	cvta.to.global.u64 	%rd68, %rd3;
	atom.global.add.u32 	%r127, [%rd68], 1;
	shl.b32 	%r128, %r1, 2;
	cvta.to.global.u64 	%rd69, %rd2;
	mul.wide.u32 	%rd70, %r128, 4;
	add.s64 	%rd71, %rd69, %rd70;
	ld.global.f32 	%f75, [%rd71];
	shl.b32 	%r129, %r127, 2;
	cvta.to.global.u64 	%rd72, %rd4;
	mul.wide.s32 	%rd73, %r129, 4;
	add.s64 	%rd74, %rd72, %rd73;
	st.global.f32 	[%rd74], %f75;
	ld.global.f32 	%f76, [%rd71+4];
	st.global.f32 	[%rd74+4], %f76;
	ld.global.f32 	%f77, [%rd71+8];
	st.global.f32 	[%rd74+8], %f77;
	ld.global.f32 	%f78, [%rd71+12];
	st.global.f32 	[%rd74+12], %f78;
	cvta.to.global.u64 	%rd75, %rd5;
	mul.wide.s32 	%rd76, %r127, 4;
	add.s64 	%rd77, %rd75, %rd76;
	st.global.f32 	[%rd77], %f87;
	cvta.to.global.u64 	%rd78, %rd6;
	add.s64 	%rd79, %rd78, %rd76;
	st.global.u32 	[%rd79], %r146;
$L__BB0_16:
	ret;

}


// ===== COMPILED SASS (sm_100) =====

	.target	sm_100

	.elftype	@"ET_EXEC"


//--------------------- .note.nv.tkinfo           --------------------------
	.section	.note.nv.tkinfo,"",@"SHT_NOTE"
	.sectionflags	@"SHF_NOTE_NV_TKINFO"
	.tkinfo
        /*0018*/ 	.word	0x00000002
        /*0030*/ 	.string	""
        /*0030*/ 	.string	"ptxas"
        /*0030*/ 	.string	"Cuda compilation tools, release 13.0, V13.0.88"
        /*0030*/ 	.string	"Build cuda_13.0.r13.0/compiler.36424714_0"
        /*0030*/ 	.string	"-arch sm_100 -m 64 "



//--------------------- .note.nv.cuinfo           --------------------------
	.section	.note.nv.cuinfo,"",@"SHT_NOTE"
	.sectionflags	@"SHF_NOTE_NV_CUINFO"
        /*0018*/ 	.short	0x0002
        /*001a*/ 	.short	0x0064
        /*001c*/ 	.short	0x0082
	.zero		2


//--------------------- .nv.info                  --------------------------
	.section	.nv.info,"",@"SHT_CUDA_INFO"
	.align	4


	//----- nvinfo : EIATTR_REGCOUNT
	.align		4
        /*0000*/ 	.byte	0x04, 0x2f
        /*0002*/ 	.short	(.L_1 - .L_0)
	.align		4
.L_0:
        /*0004*/ 	.word	index@(_Z14gpuYoloLayer_ePKfS0_PiPfS2_S1_fjjjm)
        /*0008*/ 	.word	0x00000020


	//----- nvinfo : EIATTR_FRAME_SIZE
	.align		4
.L_1:
        /*000c*/ 	.byte	0x04, 0x11
        /*000e*/ 	.short	(.L_3 - .L_2)
	.align		4
.L_2:
        /*0010*/ 	.word	index@(_Z14gpuYoloLayer_ePKfS0_PiPfS2_S1_fjjjm)
        /*0014*/ 	.word	0x00000000


	//----- nvinfo : EIATTR_MIN_STACK_SIZE
	.align		4
.L_3:
        /*0018*/ 	.byte	0x04, 0x12
        /*001a*/ 	.short	(.L_5 - .L_4)
	.align		4
.L_4:
        /*001c*/ 	.word	index@(_Z14gpuYoloLayer_ePKfS0_PiPfS2_S1_fjjjm)
        /*0020*/ 	.word	0x00000000
.L_5:


//--------------------- .nv.compat                --------------------------
	.section	.nv.compat,"",@"SHT_CUDA_COMPAT_INFO"
	.align	4
        /*0000*/ 	.byte	0x02, 0x09, 0x00, 0x00, 0x02, 0x02, 0x01, 0x00, 0x02, 0x05, 0x05, 0x00, 0x03, 0x07, 0x01, 0x01
        /*0010*/ 	.byte	0x02, 0x03, 0x00, 0x00, 0x02, 0x06, 0x01, 0x00, 0x04, 0x0b, 0x08, 0x00, 0x09, 0x00, 0x00, 0x00
        /*0020*/ 	.byte	0x00, 0x00, 0x00, 0x00


//--------------------- .nv.info._Z14gpuYoloLayer_ePKfS0_PiPfS2_S1_fjjjm --------------------------
	.section	.nv.info._Z14gpuYoloLayer_ePKfS0_PiPfS2_S1_fjjjm,"",@"SHT_CUDA_INFO"
	.sectionflags	@""
	.align	4


	//----- nvinfo : EIATTR_CUDA_API_VERSION
	.align		4
        /*0000*/ 	.byte	0x04, 0x37
        /*0002*/ 	.short	(.L_7 - .L_6)
.L_6:
        /*0004*/ 	.word	0x00000082


	//----- nvinfo : EIATTR_KPARAM_INFO
	.align		4
.L_7:
        /*0008*/ 	.byte	0x04, 0x17
        /*000a*/ 	.short	(.L_9 - .L_8)
.L_8:
        /*000c*/ 	.word	0x00000000
        /*0010*/ 	.short	0x000a
        /*0012*/ 	.short	0x0040
        /*0014*/ 	.byte	0x00, 0xf0, 0x21, 0x00


	//----- nvinfo : EIATTR_KPARAM_INFO
	.align		4
.L_9:
        /*0018*/ 	.byte	0x04, 0x17
        /*001a*/ 	.short	(.L_11 - .L_10)
.L_10:
        /*001c*/ 	.word	0x00000000
        /*0020*/ 	.short	0x0009
        /*0022*/ 	.short	0x003c
        /*0024*/ 	.byte	0x00, 0xf0, 0x11, 0x00


	//----- nvinfo : EIATTR_KPARAM_INFO
	.align		4
.L_11:
        /*0028*/ 	.byte	0x04, 0x17
        /*002a*/ 	.short	(.L_13 - .L_12)
.L_12:
        /*002c*/ 	.word	0x00000000
        /*0030*/ 	.short	0x0008
        /*0032*/ 	.short	0x0038
        /*0034*/ 	.byte	0x00, 0xf0, 0x11, 0x00


	//----- nvinfo : EIATTR_KPARAM_INFO
	.align		4
.L_13:
        /*0038*/ 	.byte	0x04, 0x17
        /*003a*/ 	.short	(.L_15 - .L_14)
.L_14:
        /*003c*/ 	.word	0x00000000
        /*0040*/ 	.short	0x0007
        /*0042*/ 	.short	0x0034
        /*0044*/ 	.byte	0x00, 0xf0, 0x11, 0x00


	//----- nvinfo : EIATTR_KPARAM_INFO
	.align		4
.L_15:
        /*0048*/ 	.byte	0x04, 0x17
        /*004a*/ 	.short	(.L_17 - .L_16)
.L_16:
        /*004c*/ 	.word	0x00000000
        /*0050*/ 	.short	0x0006
        /*0052*/ 	.short	0x0030
        /*0054*/ 	.byte	0x00, 0xf0, 0x11, 0x00


	//----- nvinfo : EIATTR_KPARAM_INFO
	.align		4
.L_17:
        /*0058*/ 	.byte	0x04, 0x17
        /*005a*/ 	.short	(.L_19 - .L_18)
.L_18:
        /*005c*/ 	.word	0x00000000
        /*0060*/ 	.short	0x0005
        /*0062*/ 	.short	0x0028
        /*0064*/ 	.byte	0x00, 0xf5, 0x21, 0x00


	//----- nvinfo : EIATTR_KPARAM_INFO
	.align		4
.L_19:
        /*0068*/ 	.byte	0x04, 0x17
        /*006a*/ 	.short	(.L_21 - .L_20)
.L_20:
        /*006c*/ 	.word	0x00000000
        /*0070*/ 	.short	0x0004
        /*0072*/ 	.short	0x0020
        /*0074*/ 	.byte	0x00, 0xf5, 0x21, 0x00


	//----- nvinfo : EIATTR_KPARAM_INFO
	.align		4
.L_21:
        /*0078*/ 	.byte	0x04, 0x17
        /*007a*/ 	.short	(.L_23 - .L_22)
.L_22:
        /*007c*/ 	.word	0x00000000
        /*0080*/ 	.short	0x0003
        /*0082*/ 	.short	0x0018
        /*0084*/ 	.byte	0x00, 0xf5, 0x21, 0x00


	//----- nvinfo : EIATTR_KPARAM_INFO
	.align		4
.L_23:
        /*0088*/ 	.byte	0x04, 0x17
        /*008a*/ 	.short	(.L_25 - .L_24)
.L_24:
        /*008c*/ 	.word	0x00000000
        /*0090*/ 	.short	0x0002
        /*0092*/ 	.short	0x0010
        /*0094*/ 	.byte	0x00, 0xf5, 0x21, 0x00


	//----- nvinfo : EIATTR_KPARAM_INFO
	.align		4
.L_25:
        /*0098*/ 	.byte	0x04, 0x17
        /*009a*/ 	.short	(.L_27 - .L_26)
.L_26:
        /*009c*/ 	.word	0x00000000
        /*00a0*/ 	.short	0x0001
        /*00a2*/ 	.short	0x0008
        /*00a4*/ 	.byte	0x00, 0xf5, 0x21, 0x00


	//----- nvinfo : EIATTR_KPARAM_INFO
	.align		4
.L_27:
        /*00a8*/ 	.byte	0x04, 0x17
        /*00aa*/ 	.short	(.L_29 - .L_28)
.L_28:
        /*00ac*/ 	.word	0x00000000
        /*00b0*/ 	.short	0x0000
        /*00b2*/ 	.short	0x0000
        /*00b4*/ 	.byte	0x00, 0xf5, 0x21, 0x00


	//----- nvinfo : EIATTR_SPARSE_MMA_MASK
	.align		4
.L_29:
        /*00b8*/ 	.byte	0x03, 0x50
        /*00ba*/ 	.short	0x0000


	//----- nvinfo : EIATTR_MAXREG_COUNT
	.align		4
        /*00bc*/ 	.byte	0x03, 0x1b
        /*00be*/ 	.short	0x00ff


	//----- nvinfo : EIATTR_MERCURY_ISA_VERSION
	.align		4
        /*00c0*/ 	.byte	0x03, 0x5f
        /*00c2*/ 	.short	0x0101


	//----- nvinfo : EIATTR_INT_WARP_WIDE_INSTR_OFFSETS
	.align		4
        /*00c4*/ 	.byte	0x04, 0x31
        /*00c6*/ 	.short	(.L_31 - .L_30)


	//   ....[0]....
.L_30:
        /*00c8*/ 	.word	0x00000ea0


	//   ....[1]....
        /*00cc*/ 	.word	0x00000f80


	//----- nvinfo : EIATTR_VRC_CTA_INIT_COUNT
	.align		4
.L_31:
        /*00d0*/ 	.byte	0x02, 0x4a
	.zero		1
	.zero		1


	//----- nvinfo : EIATTR_EXIT_INSTR_OFFSETS
	.align		4
        /*00d4*/ 	.byte	0x04, 0x1c
        /*00d6*/ 	.short	(.L_33 - .L_32)


	//   ....[0]....
.L_32:
        /*00d8*/ 	.word	0x00000080


	//   ....[1]....
        /*00dc*/ 	.word	0x00000e80


	//   ....[2]....
        /*00e0*/ 	.word	0x00001090


	//----- nvinfo : EIATTR_CBANK_PARAM_SIZE
	.align		4
.L_33:
        /*00e4*/ 	.byte	0x03, 0x19
        /*00e6*/ 	.short	0x0048


	//----- nvinfo : EIATTR_PARAM_CBANK
	.align		4
        /*00e8*/ 	.byte	0x04, 0x0a
        /*00ea*/ 	.short	(.L_35 - .L_34)
	.align		4
.L_34:
        /*00ec*/ 	.word	index@(.nv.constant0._Z14gpuYoloLayer_ePKfS0_PiPfS2_S1_fjjjm)
        /*00f0*/ 	.short	0x0380
        /*00f2*/ 	.short	0x0048


	//----- nvinfo : EIATTR_SW_WAR
	.align		4
.L_35:
        /*00f4*/ 	.byte	0x04, 0x36
        /*00f6*/ 	.short	(.L_37 - .L_36)
.L_36:
        /*00f8*/ 	.word	0x00000008
.L_37:


//--------------------- .nv.callgraph             --------------------------
	.section	.nv.callgraph,"",@"SHT_CUDA_CALLGRAPH"
	.align	4
	.sectionentsize	8
	.align		4
        /*0000*/ 	.word	0x00000000
	.align		4
        /*0004*/ 	.word	0xffffffff
	.align		4
        /*0008*/ 	.word	0x00000000
	.align		4
        /*000c*/ 	.word	0xfffffffe
	.align		4
        /*0010*/ 	.word	0x00000000
	.align		4
        /*0014*/ 	.word	0xfffffffd
	.align		4
        /*0018*/ 	.word	0x00000000
	.align		4
        /*001c*/ 	.word	0xfffffffc


//--------------------- .text._Z14gpuYoloLayer_ePKfS0_PiPfS2_S1_fjjjm --------------------------
	.section	.text._Z14gpuYoloLayer_ePKfS0_PiPfS2_S1_fjjjm,"ax",@progbits
	.align	128
        .global         _Z14gpuYoloLayer_ePKfS0_PiPfS2_S1_fjjjm
        .type           _Z14gpuYoloLayer_ePKfS0_PiPfS2_S1_fjjjm,@function
        .size           _Z14gpuYoloLayer_ePKfS0_PiPfS2_S1_fjjjm,(.L_x_7 - _Z14gpuYoloLayer_ePKfS0_PiPfS2_S1_fjjjm)
        .other          _Z14gpuYoloLayer_ePKfS0_PiPfS2_S1_fjjjm,@"STO_CUDA_ENTRY STV_DEFAULT"
_Z14gpuYoloLayer_ePKfS0_PiPfS2_S1_fjjjm:
.text._Z14gpuYoloLayer_ePKfS0_PiPfS2_S1_fjjjm:
[----:B------:R-:W-:Y:S01]  /*0000*/  LDC R1, c[0x0][0x37c] ;  /* 0x0000df00ff017b82 */ /* 0x000fe20000000800 */
[----:B------:R-:W0:Y:S07]  /*0010*/  S2R R3, SR_TID.X ;  /* 0x0000000000037919 */ /* 0x000e2e0000002100 */
[----:B------:R-:W0:Y:S01]  /*0020*/  S2UR UR4, SR_CTAID.X ;  /* 0x00000000000479c3 */ /* 0x000e220000002500 */
[----:B------:R-:W1:Y:S07]  /*0030*/  LDCU.64 UR6, c[0x0][0x3c0] ;  /* 0x00007800ff0677ac */ /* 0x000e6e0008000a00 */
[----:B------:R-:W0:Y:S02]  /*0040*/  LDC R0, c[0x0][0x360] ;  /* 0x0000d800ff007b82 */ /* 0x000e240000000800 */
[----:B0-----:R-:W-:-:S05]  /*0050*/  IMAD R0, R0, UR4, R3 ;  /* 0x0000000400007c24 */ /* 0x001fca000f8e0203 */
[----:B-1----:R-:W-:-:S04]  /*0060*/  ISETP.GE.U32.AND P0, PT, R0, UR6, PT ;  /* 0x0000000600007c0c */ /* 0x002fc8000bf06070 */
[----:B------:R-:W-:-:S13]  /*0070*/  ISETP.GE.U32.AND.EX P0, PT, RZ, UR7, PT, P0 ;  /* 0x00000007ff007c0c */ /* 0x000fda000bf06100 */
[----:B------:R-:W-:Y:S05]  /*0080*/  @P0 EXIT ;  /* 0x000000000000094d */ /* 0x000fea0003800000 */
[----:B------:R-:W0:Y:S01]  /*0090*/  LDCU UR4, c[0x0][0x3bc] ;  /* 0x00007780ff0477ac */ /* 0x000e220008000800 */
[----:B------:R-:W-:Y:S02]  /*00a0*/  IMAD.MOV.U32 R6, RZ, RZ, -0x1 ;  /* 0xffffffffff067424 */ /* 0x000fe400078e00ff */
[----:B------:R-:W-:Y:S01]  /*00b0*/  IMAD.MOV.U32 R7, RZ, RZ, RZ ;  /* 0x000000ffff077224 */ /* 0x000fe200078e00ff */
[----:B------:R-:W1:Y:S01]  /*00c0*/  LDCU.64 UR8, c[0x0][0x358] ;  /* 0x00006b00ff0877ac */ /* 0x000e620008000a00 */
[----:B0-----:R-:W-:-:S09]  /*00d0*/  UISETP.NE.AND UP0, UPT, UR4, URZ, UPT ;  /* 0x000000ff0400728c */ /* 0x001fd2000bf05270 */
[----:B-1----:R-:W-:Y:S05]  /*00e0*/  BRA.U !UP0, `(.L_x_0) ;  /* 0x0000000d085c7547 */ /* 0x002fea000b800000 */
[----:B------:R-:W-:Y:S02]  /*00f0*/  UISETP.GE.U32.AND UP0, UPT, UR4, 0x10, UPT ;  /* 0x000000100400788c */ /* 0x000fe4000bf06070 */
[----:B------:R-:W-:Y:S01]  /*0100*/  IMAD R4, R0, UR4, RZ ;  /* 0x0000000400047c24 */ /* 0x000fe2000f8e02ff */
[----:B------:R-:W-:Y:S01]  /*0110*/  ULOP3.LUT UR5, UR4, 0xf, URZ, 0xc0, !UPT ;  /* 0x0000000f04057892 */ /* 0x000fe2000f8ec0ff */
[----:B------:R-:W-:Y:S01]  /*0120*/  IMAD.MOV.U32 R7, RZ, RZ, RZ ;  /* 0x000000ffff077224 */ /* 0x000fe200078e00ff */
[----:B------:R-:W-:Y:S01]  /*0130*/  MOV R6, 0xffffffff ;  /* 0xffffffff00067802 */ /* 0x000fe20000000f00 */
[----:B------:R-:W-:Y:S01]  /*0140*/  IMAD.MOV.U32 R5, RZ, RZ, RZ ;  /* 0x000000ffff057224 */ /* 0x000fe200078e00ff */
[----:B------:R-:W-:Y:S02]  /*0150*/  UISETP.NE.AND UP1, UPT, UR5, URZ, UPT ;  /* 0x000000ff0500728c */ /* 0x000fe4000bf25270 */
[----:B------:R-:W-:Y:S09]  /*0160*/  BRA.U !UP0, `(.L_x_1) ;  /* 0x0000000508ac7547 */ /* 0x000ff2000b800000 */
[----:B------:R-:W0:Y:S01]  /*0170*/  LDC.64 R14, c[0x0][0x380] ;  /* 0x0000e000ff0e7b82 */ /* 0x000e220000000a00 */
[----:B------:R-:W-:Y:S01]  /*0180*/  ULOP3.LUT UR6, UR4, 0xfffffff0, URZ, 0xc0, !UPT ;  /* 0xfffffff004067892 */ /* 0x000fe2000f8ec0ff */
[----:B------:R-:W-:Y:S02]  /*0190*/  HFMA2 R2, -RZ, RZ, 0, 4.17232513427734375e-07 ;  /* 0x00000007ff027431 */ /* 0x000fe400000001ff */
[----:B------:R-:W-:Y:S02]  /*01a0*/  IMAD.MOV.U32 R7, RZ, RZ, RZ ;  /* 0x000000ffff077224 */ /* 0x000fe400078e00ff */
[----:B------:R-:W-:Y:S02]  /*01b0*/  IMAD.MOV.U32 R6, RZ, RZ, -0x1 ;  /* 0xffffffffff067424 */ /* 0x000fe400078e00ff */
[----:B------:R-:W-:Y:S02]  /*01c0*/  IMAD.MOV.U32 R3, RZ, RZ, R4 ;  /* 0x000000ffff037224 */ /* 0x000fe400078e0004 */
[----:B------:R-:W-:-:S07]  /*01d0*/  IMAD.U32 R5, RZ, RZ, UR6 ;  /* 0x00000006ff057e24 */ /* 0x000fce000f8e00ff */
.L_x_2:
[----:B0-----:R-:W-:-:S04]  /*01e0*/  IMAD.WIDE.U32 R12, R3, 0x4, R14 ;  /* 0x00000004030c7825 */ /* 0x001fc800078e000e */
[C---:B------:R-:W-:Y:S01]  /*01f0*/  VIADD R17, R3.reuse, 0x1 ;  /* 0x0000000103117836 */ /* 0x040fe20000000000 */
[----:B------:R-:W2:Y:S01]  /*0200*/  LDG.E R8, desc[UR8][R12.64] ;  /* 0x000000080c087981 */ /* 0x000ea2000c1e1900 */
[----:B------:R-:W-:Y:S02]  /*0210*/  IADD3 R11, PT, PT, R3, 0x2, RZ ;  /* 0x00000002030b7810 */ /* 0x000fe40007ffe0ff */
[----:B------:R-:W-:-:S05]  /*0220*/  IMAD.WIDE.U32 R16, R17, 0x4, R14 ;  /* 0x0000000411107825 */ /* 0x000fca00078e000e */
[----:B------:R0:W3:Y:S01]  /*0230*/  LDG.E R9, desc[UR8][R16.64] ;  /* 0x0000000810097981 */ /* 0x0000e2000c1e1900 */
[----:B------:R-:W-:-:S04]  /*0240*/  IMAD.WIDE.U32 R10, R11, 0x4, R14 ;  /* 0x000000040b0a7825 */ /* 0x000fc800078e000e */
[C---:B------:R-:W-:Y:S02]  /*0250*/  VIADD R29, R3.reuse, 0x3 ;  /* 0x00000003031d7836 */ /* 0x040fe40000000000 */
[----:B------:R1:W4:Y:S01]  /*0260*/  LDG.E R10, desc[UR8][R10.64] ;  /* 0x000000080a0a7981 */ /* 0x000322000c1e1900 */
[----:B------:R-:W-:Y:S02]  /*0270*/  VIADD R21, R3, 0x4 ;  /* 0x0000000403157836 */ /* 0x000fe40000000000 */
[----:B------:R-:W-:-:S06]  /*0280*/  IMAD.WIDE.U32 R28, R29, 0x4, R14 ;  /* 0x000000041d1c7825 */ /* 0x000fcc00078e000e */
[----:B------:R-:W5:Y:S01]  /*0290*/  LDG.E R28, desc[UR8][R28.64] ;  /* 0x000000081c1c7981 */ /* 0x000f62000c1e1900 */
[----:B------:R-:W-:-:S04]  /*02a0*/  IMAD.WIDE.U32 R20, R21, 0x4, R14 ;  /* 0x0000000415147825 */ /* 0x000fc800078e000e */
[C---:B------:R-:W-:Y:S01]  /*02b0*/  VIADD R23, R3.reuse, 0x5 ;  /* 0x0000000503177836 */ /* 0x040fe20000000000 */
[----:B------:R-:W5:Y:S01]  /*02c0*/  LDG.E R27, desc[UR8][R20.64] ;  /* 0x00000008141b7981 */ /* 0x000f62000c1e1900 */
[----:B0-----:R-:W-:Y:S02]  /*02d0*/  IADD3 R17, PT, PT, R3, 0x6, RZ ;  /* 0x0000000603117810 */ /* 0x001fe40007ffe0ff */
[----:B------:R-:W-:-:S05]  /*02e0*/  IMAD.WIDE.U32 R22, R23, 0x4, R14 ;  /* 0x0000000417167825 */ /* 0x000fca00078e000e */
[----:B------:R-:W5:Y:S01]  /*02f0*/  LDG.E R26, desc[UR8][R22.64] ;  /* 0x00000008161a7981 */ /* 0x000f62000c1e1900 */
[----:B------:R-:W-:-:S04]  /*0300*/  IMAD.WIDE.U32 R16, R17, 0x4, R14 ;  /* 0x0000000411107825 */ /* 0x000fc800078e000e */
[C---:B-1----:R-:W-:Y:S01]  /*0310*/  VIADD R11, R3.reuse, 0x7 ;  /* 0x00000007030b7836 */ /* 0x042fe20000000000 */
[----:B------:R0:W5:Y:S01]  /*0320*/  LDG.E R25, desc[UR8][R16.64] ;  /* 0x0000000810197981 */ /* 0x000162000c1e1900 */
[----:B------:R-:W-:Y:S02]  /*0330*/  VIADD R19, R3, 0x8 ;  /* 0x0000000803137836 */ /* 0x000fe40000000000 */
[----:B0-----:R-:W-:-:S05]  /*0340*/  IMAD.WIDE.U32 R16, R11, 0x4, R14 ;  /* 0x000000040b107825 */ /* 0x001fca00078e000e */
[----:B------:R-:W5:Y:S01]  /*0350*/  LDG.E R24, desc[UR8][R16.64] ;  /* 0x0000000810187981 */ /* 0x000f62000c1e1900 */
[----:B------:R-:W-:-:S04]  /*0360*/  IMAD.WIDE.U32 R18, R19, 0x4, R14 ;  /* 0x0000000413127825 */ /* 0x000fc800078e000e */
[C---:B------:R-:W-:Y:S01]  /*0370*/  VIADD R21, R3.reuse, 0x9 ;  /* 0x0000000903157836 */ /* 0x040fe20000000000 */
[----:B------:R0:W5:Y:S01]  /*0380*/  LDG.E R13, desc[UR8][R18.64] ;  /* 0x00000008120d7981 */ /* 0x000162000c1e1900 */
[----:B------:R-:W-:Y:S02]  /*0390*/  IADD3 R23, PT, PT, R3, 0xa, RZ ;  /* 0x0000000a03177810 */ /* 0x000fe40007ffe0ff */
[----:B------:R-:W-:-:S05]  /*03a0*/  IMAD.WIDE.U32 R20, R21, 0x4, R14 ;  /* 0x0000000415147825 */ /* 0x000fca00078e000e */
[----:B------:R-:W5:Y:S01]  /*03b0*/  LDG.E R12, desc[UR8][R20.64] ;  /* 0x00000008140c7981 */ /* 0x000f62000c1e1900 */
[----:B------:R-:W-:-:S04]  /*03c0*/  IMAD.WIDE.U32 R22, R23, 0x4, R14 ;  /* 0x0000000417167825 */ /* 0x000fc800078e000e */
[C---:B------:R-:W-:Y:S01]  /*03d0*/  VIADD R29, R3.reuse, 0xb ;  /* 0x0000000b031d7836 */ /* 0x040fe20000000000 */
[----:B------:R-:W5:Y:S01]  /*03e0*/  LDG.E R11, desc[UR8][R22.64] ;  /* 0x00000008160b7981 */ /* 0x000f62000c1e1900 */
[----:B0-----:R-:W-:Y:S02]  /*03f0*/  VIADD R19, R3, 0xc ;  /* 0x0000000c03137836 */ /* 0x001fe40000000000 */
[----:B------:R-:W-:-:S05]  /*0400*/  IMAD.WIDE.U32 R16, R29, 0x4, R14 ;  /* 0x000000041d107825 */ /* 0x000fca00078e000e */
[----:B------:R0:W5:Y:S02]  /*0410*/  LDG.E R29, desc[UR8][R16.64] ;  /* 0x00000008101d7981 */ /* 0x000164000c1e1900 */
[----:B0-----:R-:W-:-:S04]  /*0420*/  IMAD.WIDE.U32 R16, R19, 0x4, R14 ;  /* 0x0000000413107825 */ /* 0x001fc800078e000e */
[C---:B------:R-:W-:Y:S02]  /*0430*/  VIADD R19, R3.reuse, 0xd ;  /* 0x0000000d03137836 */ /* 0x040fe40000000000 */
[----:B------:R-:W5:Y:S01]  /*0440*/  LDG.E R16, desc[UR8][R16.64] ;  /* 0x0000000810107981 */ /* 0x000f62000c1e1900 */
[----:B------:R-:W-:Y:S01]  /*0450*/  IADD3 R21, PT, PT, R3, 0xe, RZ ;  /* 0x0000000e03157810 */ /* 0x000fe20007ffe0ff */
[----:B------:R-:W-:-:S04]  /*0460*/  IMAD.WIDE.U32 R18, R19, 0x4, R14 ;  /* 0x0000000413127825 */ /* 0x000fc800078e000e */
[--C-:B------:R-:W-:Y:S02]  /*0470*/  IMAD.WIDE.U32 R20, R21, 0x4, R14.reuse ;  /* 0x0000000415147825 */ /* 0x100fe400078e000e */
[----:B------:R-:W5:Y:S02]  /*0480*/  LDG.E R18, desc[UR8][R18.64] ;  /* 0x0000000812127981 */ /* 0x000f64000c1e1900 */
[----:B------:R-:W-:Y:S02]  /*0490*/  VIADD R23, R3, 0xf ;  /* 0x0000000f03177836 */ /* 0x000fe40000000000 */
[----:B------:R-:W5:Y:S02]  /*04a0*/  LDG.E R20, desc[UR8][R20.64] ;  /* 0x0000000814147981 */ /* 0x000f64000c1e1900 */
[----:B------:R-:W-:-:S06]  /*04b0*/  IMAD.WIDE.U32 R22, R23, 0x4, R14 ;  /* 0x0000000417167825 */ /* 0x000fcc00078e000e */
[----:B------:R-:W5:Y:S01]  /*04c0*/  LDG.E R22, desc[UR8][R22.64] ;  /* 0x0000000816167981 */ /* 0x000f62000c1e1900 */
[----:B------:R-:W-:Y:S01]  /*04d0*/  VIADD R3, R3, 0x10 ;  /* 0x0000001003037836 */ /* 0x000fe20000000000 */
[----:B--2---:R-:W-:-:S04]  /*04e0*/  FSETP.GT.AND P3, PT, R8, R7, PT ;  /* 0x000000070800720b */ /* 0x004fc80003f64000 */
[----:B------:R-:W-:-:S04]  /*04f0*/  FSEL R8, R8, R7, P3 ;  /* 0x0000000708087208 */ /* 0x000fc80001800000 */
[----:B---3--:R-:W-:-:S04]  /*0500*/  FSETP.GT.AND P4, PT, R9, R8, PT ;  /* 0x000000080900720b */ /* 0x008fc80003f84000 */
[----:B------:R-:W-:Y:S01]  /*0510*/  FSEL R9, R9, R8, P4 ;  /* 0x0000000809097208 */ /* 0x000fe20002000000 */
[C---:B------:R-:W-:Y:S01]  /*0520*/  @P3 VIADD R6, R2.reuse, 0xfffffff9 ;  /* 0xfffffff902063836 */ /* 0x040fe20000000000 */
[----:B------:R-:W-:Y:S02]  /*0530*/  IADD3 R8, PT, PT, R2, 0x9, RZ ;  /* 0x0000000902087810 */ /* 0x000fe40007ffe0ff */
[----:B----4-:R-:W-:-:S04]  /*0540*/  FSETP.GT.AND P5, PT, R10, R9, PT ;  /* 0x000000090a00720b */ /* 0x010fc80003fa4000 */
[----:B------:R-:W-:Y:S01]  /*0550*/  FSEL R9, R10, R9, P5 ;  /* 0x000000090a097208 */ /* 0x000fe20002800000 */
[----:B------:R-:W-:-:S03]  /*0560*/  @P4 VIADD R6, R2, 0xfffffffa ;  /* 0xfffffffa02064836 */ /* 0x000fc60000000000 */
[----:B-----5:R-:W-:-:S04]  /*0570*/  FSETP.GT.AND P6, PT, R28, R9, PT ;  /* 0x000000091c00720b */ /* 0x020fc80003fc4000 */
[----:B------:R-:W-:Y:S02]  /*0580*/  FSEL R28, R28, R9, P6 ;  /* 0x000000091c1c7208 */ /* 0x000fe40003000000 */
[----:B------:R-:W-:Y:S02]  /*0590*/  @P5 IADD3 R6, PT, PT, R2, -0x5, RZ ;  /* 0xfffffffb02065810 */ /* 0x000fe40007ffe0ff */
[----:B------:R-:W-:-:S04]  /*05a0*/  FSETP.GT.AND P0, PT, R27, R28, PT ;  /* 0x0000001c1b00720b */ /* 0x000fc80003f04000 */
[----:B------:R-:W-:Y:S01]  /*05b0*/  FSEL R27, R27, R28, P0 ;  /* 0x0000001c1b1b7208 */ /* 0x000fe20000000000 */
[----:B------:R-:W-:-:S03]  /*05c0*/  @P6 VIADD R6, R2, 0xfffffffc ;  /* 0xfffffffc02066836 */ /* 0x000fc60000000000 */
[----:B------:R-:W-:-:S04]  /*05d0*/  FSETP.GT.AND P1, PT, R26, R27, PT ;  /* 0x0000001b1a00720b */ /* 0x000fc80003f24000 */
[----:B------:R-:W-:Y:S01]  /*05e0*/  FSEL R26, R26, R27, P1 ;  /* 0x0000001b1a1a7208 */ /* 0x000fe20000800000 */
[----:B------:R-:W-:-:S03]  /*05f0*/  @P0 VIADD R6, R2, 0xfffffffd ;  /* 0xfffffffd02060836 */ /* 0x000fc60000000000 */
[----:B------:R-:W-:-:S04]  /*0600*/  FSETP.GT.AND P2, PT, R25, R26, PT ;  /* 0x0000001a1900720b */ /* 0x000fc80003f44000 */
[----:B------:R-:W-:Y:S01]  /*0610*/  FSEL R25, R25, R26, P2 ;  /* 0x0000001a19197208 */ /* 0x000fe20001000000 */
[----:B------:R-:W-:-:S03]  /*0620*/  @P1 VIADD R6, R2, 0xfffffffe ;  /* 0xfffffffe02061836 */ /* 0x000fc60000000000 */
[----:B------:R-:W-:-:S05]  /*0630*/  FSETP.GT.AND P3, PT, R24, R25, PT ;  /* 0x000000191800720b */ /* 0x000fca0003f64000 */
[----:B------:R-:W-:Y:S02]  /*0640*/  @P2 IADD3 R6, PT, PT, R2, -0x1, RZ ;  /* 0xffffffff02062810 */ /* 0x000fe40007ffe0ff */
[----:B------:R-:W-:Y:S02]  /*0650*/  FSEL R24, R24, R25, P3 ;  /* 0x0000001918187208 */ /* 0x000fe40001800000 */
[----:B------:R-:W-:Y:S02]  /*0660*/  SEL R6, R2, R6, P3 ;  /* 0x0000000602067207 */ /* 0x000fe40001800000 */
[----:B------:R-:W-:-:S04]  /*0670*/  FSETP.GT.AND P4, PT, R13, R24, PT ;  /* 0x000000180d00720b */ /* 0x000fc80003f84000 */
[----:B------:R-:W-:-:S04]  /*0680*/  FSEL R13, R13, R24, P4 ;  /* 0x000000180d0d7208 */ /* 0x000fc80002000000 */
        /* <DEDUP_REMOVED lines=10> */
[----:B------:R-:W-:Y:S02]  /*0730*/  @P0 IADD3 R6, PT, PT, R2, 0x4, RZ ;  /* 0x0000000402060810 */ /* 0x000fe40007ffe0ff */
[----:B------:R-:W-:-:S04]  /*0740*/  FSEL R29, R16, R29, P1 ;  /* 0x0000001d101d7208 */ /* 0x000fc80000800000 */
[----:B------:R-:W-:-:S04]  /*0750*/  FSETP.GT.AND P2, PT, R18, R29, PT ;  /* 0x0000001d1200720b */ /* 0x000fc80003f44000 */
[----:B------:R-:W-:Y:S01]  /*0760*/  FSEL R29, R18, R29, P2 ;  /* 0x0000001d121d7208 */ /* 0x000fe20001000000 */
[----:B------:R-:W-:Y:S01]  /*0770*/  @P1 VIADD R6, R2, 0x5 ;  /* 0x0000000502061836 */ /* 0x000fe20000000000 */
[----:B------:R-:W-:Y:S02]  /*0780*/  ISETP.NE.AND P1, PT, R8, R5, PT ;  /* 0x000000050800720c */ /* 0x000fe40003f25270 */
[----:B------:R-:W-:-:S04]  /*0790*/  FSETP.GT.AND P3, PT, R20, R29, PT ;  /* 0x0000001d1400720b */ /* 0x000fc80003f64000 */
[----:B------:R-:W-:Y:S01]  /*07a0*/  FSEL R7, R20, R29, P3 ;  /* 0x0000001d14077208 */ /* 0x000fe20001800000 */
[----:B------:R-:W-:-:S03]  /*07b0*/  @P2 VIADD R6, R2, 0x6 ;  /* 0x0000000602062836 */ /* 0x000fc60000000000 */
[----:B------:R-:W-:-:S04]  /*07c0*/  FSETP.GT.AND P0, PT, R22, R7, PT ;  /* 0x000000071600720b */ /* 0x000fc80003f04000 */
[----:B------:R-:W-:Y:S01]  /*07d0*/  FSEL R7, R22, R7, P0 ;  /* 0x0000000716077208 */ /* 0x000fe20000000000 */
[----:B------:R-:W-:-:S08]  /*07e0*/  @P3 VIADD R6, R2, 0x7 ;  /* 0x0000000702063836 */ /* 0x000fd00000000000 */
[C---:B------:R-:W-:Y:S01]  /*07f0*/  @P0 VIADD R6, R2.reuse, 0x8 ;  /* 0x0000000802060836 */ /* 0x040fe20000000000 */
[----:B------:R-:W-:Y:S01]  /*0800*/  IADD3 R2, PT, PT, R2, 0x10, RZ ;  /* 0x0000001002027810 */ /* 0x000fe20007ffe0ff */
[----:B------:R-:W-:Y:S06]  /*0810*/  @P1 BRA `(.L_x_2) ;  /* 0xfffffff800701947 */ /* 0x000fec000383ffff */
.L_x_1:
[----:B------:R-:W-:Y:S05]  /*0820*/  BRA.U !UP1, `(.L_x_0) ;  /* 0x00000005098c7547 */ /* 0x000fea000b800000 */
[----:B------:R-:W-:Y:S02]  /*0830*/  UISETP.GE.U32.AND UP0, UPT, UR5, 0x8, UPT ;  /* 0x000000080500788c */ /* 0x000fe4000bf06070 */
[----:B------:R-:W-:-:S04]  /*0840*/  ULOP3.LUT UR6, UR4, 0x7, URZ, 0xc0, !UPT ;  /* 0x0000000704067892 */ /* 0x000fc8000f8ec0ff */
[----:B------:R-:W-:-:S03]  /*0850*/  UISETP.NE.AND UP1, UPT, UR6, URZ, UPT ;  /* 0x000000ff0600728c */ /* 0x000fc6000bf25270 */
[----:B------:R-:W-:Y:S08]  /*0860*/  BRA.U !UP0, `(.L_x_3) ;  /* 0x0000000108c87547 */ /* 0x000ff0000b800000 */
[----:B------:R-:W0:Y:S01]  /*0870*/  LDC.64 R2, c[0x0][0x380] ;  /* 0x0000e000ff027b82 */ /* 0x000e220000000a00 */
[----:B------:R-:W-:-:S05]  /*0880*/  IMAD.IADD R9, R4, 0x1, R5 ;  /* 0x0000000104097824 */ /* 0x000fca00078e0205 */
[C---:B------:R-:W-:Y:S01]  /*0890*/  IADD3 R17, PT, PT, R9.reuse, 0x1, RZ ;  /* 0x0000000109117810 */ /* 0x040fe20007ffe0ff */
[C---:B------:R-:W-:Y:S02]  /*08a0*/  VIADD R19, R9.reuse, 0x2 ;  /* 0x0000000209137836 */ /* 0x040fe40000000000 */
[----:B0-----:R-:W-:-:S05]  /*08b0*/  IMAD.WIDE.U32 R14, R9, 0x4, R2 ;  /* 0x00000004090e7825 */ /* 0x001fca00078e0002 */
[----:B------:R0:W2:Y:S01]  /*08c0*/  LDG.E R8, desc[UR8][R14.64] ;  /* 0x000000080e087981 */ /* 0x0000a2000c1e1900 */
[----:B------:R-:W-:-:S05]  /*08d0*/  IMAD.WIDE.U32 R16, R17, 0x4, R2 ;  /* 0x0000000411107825 */ /* 0x000fca00078e0002 */
[----:B------:R-:W3:Y:S01]  /*08e0*/  LDG.E R10, desc[UR8][R16.64] ;  /* 0x00000008100a7981 */ /* 0x000ee2000c1e1900 */
[----:B------:R-:W-:-:S04]  /*08f0*/  IMAD.WIDE.U32 R18, R19, 0x4, R2 ;  /* 0x0000000413127825 */ /* 0x000fc800078e0002 */
[C---:B------:R-:W-:Y:S01]  /*0900*/  VIADD R13, R9.reuse, 0x3 ;  /* 0x00000003090d7836 */ /* 0x040fe20000000000 */
[----:B------:R-:W4:Y:S01]  /*0910*/  LDG.E R11, desc[UR8][R18.64] ;  /* 0x00000008120b7981 */ /* 0x000f22000c1e1900 */
[----:B------:R-:W-:Y:S02]  /*0920*/  IADD3 R21, PT, PT, R9, 0x4, RZ ;  /* 0x0000000409157810 */ /* 0x000fe40007ffe0ff */
[----:B------:R-:W-:-:S04]  /*0930*/  IMAD.WIDE.U32 R12, R13, 0x4, R2 ;  /* 0x000000040d0c7825 */ /* 0x000fc800078e0002 */
[--C-:B------:R-:W-:Y:S02]  /*0940*/  IMAD.WIDE.U32 R20, R21, 0x4, R2.reuse ;  /* 0x0000000415147825 */ /* 0x100fe400078e0002 */
[----:B------:R-:W5:Y:S02]  /*0950*/  LDG.E R12, desc[UR8][R12.64] ;  /* 0x000000080c0c7981 */ /* 0x000f64000c1e1900 */
[C---:B------:R-:W-:Y:S02]  /*0960*/  VIADD R23, R9.reuse, 0x5 ;  /* 0x0000000509177836 */ /* 0x040fe40000000000 */
[----:B------:R-:W5:Y:S01]  /*0970*/  LDG.E R20, desc[UR8][R20.64] ;  /* 0x0000000814147981 */ /* 0x000f62000c1e1900 */
[----:B0-----:R-:W-:Y:S02]  /*0980*/  VIADD R15, R9, 0x6 ;  /* 0x00000006090f7836 */ /* 0x001fe40000000000 */
[----:B------:R-:W-:Y:S01]  /*0990*/  IMAD.WIDE.U32 R22, R23, 0x4, R2 ;  /* 0x0000000417167825 */ /* 0x000fe200078e0002 */
[----:B------:R-:W-:-:S03]  /*09a0*/  IADD3 R9, PT, PT, R9, 0x7, RZ ;  /* 0x0000000709097810 */ /* 0x000fc60007ffe0ff */
[--C-:B------:R-:W-:Y:S02]  /*09b0*/  IMAD.WIDE.U32 R14, R15, 0x4, R2.reuse ;  /* 0x000000040f0e7825 */ /* 0x100fe400078e0002 */
[----:B------:R-:W5:Y:S02]  /*09c0*/  LDG.E R22, desc[UR8][R22.64] ;  /* 0x0000000816167981 */ /* 0x000f64000c1e1900 */
[----:B------:R-:W-:Y:S02]  /*09d0*/  IMAD.WIDE.U32 R2, R9, 0x4, R2 ;  /* 0x0000000409027825 */ /* 0x000fe400078e0002 */
[----:B------:R-:W5:Y:S04]  /*09e0*/  LDG.E R14, desc[UR8][R14.64] ;  /* 0x000000080e0e7981 */ /* 0x000f68000c1e1900 */
[----:B------:R-:W5:Y:S01]  /*09f0*/  LDG.E R2, desc[UR8][R2.64] ;  /* 0x0000000802027981 */ /* 0x000f62000c1e1900 */
[----:B--2---:R-:W-:-:S04]  /*0a00*/  FSETP.GT.AND P2, PT, R8, R7, PT ;  /* 0x000000070800720b */ /* 0x004fc80003f44000 */
[----:B------:R-:W-:Y:S02]  /*0a10*/  FSEL R7, R8, R7, P2 ;  /* 0x0000000708077208 */ /* 0x000fe40001000000 */
[----:B------:R-:W-:Y:S02]  /*0a20*/  SEL R6, R5, R6, P2 ;  /* 0x0000000605067207 */ /* 0x000fe40001000000 */
[----:B---3--:R-:W-:-:S04]  /*0a30*/  FSETP.GT.AND P3, PT, R10, R7, PT ;  /* 0x000000070a00720b */ /* 0x008fc80003f64000 */
[----:B------:R-:W-:-:S04]  /*0a40*/  FSEL R10, R10, R7, P3 ;  /* 0x000000070a0a7208 */ /* 0x000fc80001800000 */
[----:B----4-:R-:W-:-:S04]  /*0a50*/  FSETP.GT.AND P4, PT, R11, R10, PT ;  /* 0x0000000a0b00720b */ /* 0x010fc80003f84000 */
[----:B------:R-:W-:Y:S01]  /*0a60*/  FSEL R11, R11, R10, P4 ;  /* 0x0000000a0b0b7208 */ /* 0x000fe20002000000 */
[----:B------:R-:W-:-:S03]  /*0a70*/  @P3 VIADD R6, R5, 0x1 ;  /* 0x0000000105063836 */ /* 0x000fc60000000000 */
[----:B-----5:R-:W-:-:S04]  /*0a80*/  FSETP.GT.AND P5, PT, R12, R11, PT ;  /* 0x0000000b0c00720b */ /* 0x020fc80003fa4000 */
[----:B------:R-:W-:Y:S01]  /*0a90*/  FSEL R11, R12, R11, P5 ;  /* 0x0000000b0c0b7208 */ /* 0x000fe20002800000 */
[----:B------:R-:W-:-:S03]  /*0aa0*/  @P4 VIADD R6, R5, 0x2 ;  /* 0x0000000205064836 */ /* 0x000fc60000000000 */
[----:B------:R-:W-:-:S04]  /*0ab0*/  FSETP.GT.AND P1, PT, R20, R11, PT ;  /* 0x0000000b1400720b */ /* 0x000fc80003f24000 */
[----:B------:R-:W-:Y:S02]  /*0ac0*/  FSEL R11, R20, R11, P1 ;  /* 0x0000000b140b7208 */ /* 0x000fe40000800000 */
[----:B------:R-:W-:Y:S02]  /*0ad0*/  @P5 IADD3 R6, PT, PT, R5, 0x3, RZ ;  /* 0x0000000305065810 */ /* 0x000fe40007ffe0ff */
[----:B------:R-:W-:-:S04]  /*0ae0*/  FSETP.GT.AND P0, PT, R22, R11, PT ;  /* 0x0000000b1600720b */ /* 0x000fc80003f04000 */
[----:B------:R-:W-:Y:S01]  /*0af0*/  FSEL R11, R22, R11, P0 ;  /* 0x0000000b160b7208 */ /* 0x000fe20000000000 */
[----:B------:R-:W-:-:S03]  /*0b00*/  @P1 VIADD R6, R5, 0x4 ;  /* 0x0000000405061836 */ /* 0x000fc60000000000 */
[----:B------:R-:W-:-:S04]  /*0b10*/  FSETP.GT.AND P2, PT, R14, R11, PT ;  /* 0x0000000b0e00720b */ /* 0x000fc80003f44000 */
[----:B------:R-:W-:Y:S01]  /*0b20*/  FSEL R7, R14, R11, P2 ;  /* 0x0000000b0e077208 */ /* 0x000fe20001000000 */
[----:B------:R-:W-:-:S03]  /*0b30*/  @P0 VIADD R6, R5, 0x5 ;  /* 0x0000000505060836 */ /* 0x000fc60000000000 */
[----:B------:R-:W-:-:S04]  /*0b40*/  FSETP.GT.AND P3, PT, R2, R7, PT ;  /* 0x000000070200720b */ /* 0x000fc80003f64000 */
[----:B------:R-:W-:Y:S02]  /*0b50*/  FSEL R7, R2, R7, P3 ;  /* 0x0000000702077208 */ /* 0x000fe40001800000 */
[----:B------:R-:W-:-:S07]  /*0b60*/  @P2 IADD3 R6, PT, PT, R5, 0x6, RZ ;  /* 0x0000000605062810 */ /* 0x000fce0007ffe0ff */
[C---:B------:R-:W-:Y:S02]  /*0b70*/  @P3 VIADD R6, R5.reuse, 0x7 ;  /* 0x0000000705063836 */ /* 0x040fe40000000000 */
[----:B------:R-:W-:-:S07]  /*0b80*/  VIADD R5, R5, 0x8 ;  /* 0x0000000805057836 */ /* 0x000fce0000000000 */
.L_x_3:
[----:B------:R-:W-:Y:S05]  /*0b90*/  BRA.U !UP1, `(.L_x_0) ;  /* 0x0000000109b07547 */ /* 0x000fea000b800000 */
[----:B------:R-:W-:Y:S02]  /*0ba0*/  UISETP.GE.U32.AND UP0, UPT, UR6, 0x4, UPT ;  /* 0x000000040600788c */ /* 0x000fe4000bf06070 */
[----:B------:R-:W-:-:S04]  /*0bb0*/  ULOP3.LUT UR4, UR4, 0x3, URZ, 0xc0, !UPT ;  /* 0x0000000304047892 */ /* 0x000fc8000f8ec0ff */
[----:B------:R-:W-:-:S03]  /*0bc0*/  UISETP.NE.AND UP1, UPT, UR4, URZ, UPT ;  /* 0x000000ff0400728c */ /* 0x000fc6000bf25270 */
[----:B------:R-:W-:Y:S08]  /*0bd0*/  BRA.U !UP0, `(.L_x_4) ;  /* 0x0000000108687547 */ /* 0x000ff0000b800000 */
[----:B------:R-:W0:Y:S01]  /*0be0*/  LDC.64 R2, c[0x0][0x380] ;  /* 0x0000e000ff027b82 */ /* 0x000e220000000a00 */
[----:B------:R-:W-:-:S05]  /*0bf0*/  IADD3 R15, PT, PT, R4, R5, RZ ;  /* 0x00000005040f7210 */ /* 0x000fca0007ffe0ff */
[C---:B------:R-:W-:Y:S02]  /*0c00*/  VIADD R11, R15.reuse, 0x1 ;  /* 0x000000010f0b7836 */ /* 0x040fe40000000000 */
[C---:B------:R-:W-:Y:S02]  /*0c10*/  VIADD R13, R15.reuse, 0x2 ;  /* 0x000000020f0d7836 */ /* 0x040fe40000000000 */
[----:B0-----:R-:W-:-:S04]  /*0c20*/  IMAD.WIDE.U32 R8, R15, 0x4, R2 ;  /* 0x000000040f087825 */ /* 0x001fc800078e0002 */
[--C-:B------:R-:W-:Y:S02]  /*0c30*/  IMAD.WIDE.U32 R10, R11, 0x4, R2.reuse ;  /* 0x000000040b0a7825 */ /* 0x100fe400078e0002 */
[----:B------:R-:W2:Y:S02]  /*0c40*/  LDG.E R8, desc[UR8][R8.64] ;  /* 0x0000000808087981 */ /* 0x000ea4000c1e1900 */
[----:B------:R-:W-:Y:S02]  /*0c50*/  IMAD.WIDE.U32 R12, R13, 0x4, R2 ;  /* 0x000000040d0c7825 */ /* 0x000fe400078e0002 */
[----:B------:R-:W3:Y:S01]  /*0c60*/  LDG.E R10, desc[UR8][R10.64] ;  /* 0x000000080a0a7981 */ /* 0x000ee2000c1e1900 */
[----:B------:R-:W-:-:S03]  /*0c70*/  IADD3 R15, PT, PT, R15, 0x3, RZ ;  /* 0x000000030f0f7810 */ /* 0x000fc60007ffe0ff */
[----:B------:R-:W4:Y:S02]  /*0c80*/  LDG.E R12, desc[UR8][R12.64] ;  /* 0x000000080c0c7981 */ /* 0x000f24000c1e1900 */
[----:B------:R-:W-:-:S06]  /*0c90*/  IMAD.WIDE.U32 R2, R15, 0x4, R2 ;  /* 0x000000040f027825 */ /* 0x000fcc00078e0002 */
        /* <DEDUP_REMOVED lines=11> */
[----:B------:R-:W-:-:S08]  /*0d50*/  @P2 VIADD R6, R5, 0x2 ;  /* 0x0000000205062836 */ /* 0x000fd00000000000 */
[C---:B------:R-:W-:Y:S01]  /*0d60*/  @P3 IADD3 R6, PT, PT, R5.reuse, 0x3, RZ ;  /* 0x0000000305063810 */ /* 0x040fe20007ffe0ff */
[----:B------:R-:W-:-:S07]  /*0d70*/  VIADD R5, R5, 0x4 ;  /* 0x0000000405057836 */ /* 0x000fce0000000000 */
.L_x_4:
[----:B------:R-:W-:Y:S05]  /*0d80*/  BRA.U !UP1, `(.L_x_0) ;  /* 0x0000000109347547 */ /* 0x000fea000b800000 */
[----:B------:R-:W0:Y:S01]  /*0d90*/  LDC.64 R8, c[0x0][0x380] ;  /* 0x0000e000ff087b82 */ /* 0x000e220000000a00 */
[----:B------:R-:W-:Y:S01]  /*0da0*/  IMAD.IADD R11, R4, 0x1, R5 ;  /* 0x00000001040b7824 */ /* 0x000fe200078e0205 */
[----:B------:R-:W-:-:S12]  /*0db0*/  UIADD3 UR4, UPT, UPT, -UR4, URZ, URZ ;  /* 0x000000ff04047290 */ /* 0x000fd8000fffe1ff */
.L_x_5:
[----:B0-----:R-:W-:-:S06]  /*0dc0*/  IMAD.WIDE.U32 R2, R11, 0x4, R8 ;  /* 0x000000040b027825 */ /* 0x001fcc00078e0008 */
[----:B------:R-:W2:Y:S01]  /*0dd0*/  LDG.E R2, desc[UR8][R2.64] ;  /* 0x0000000802027981 */ /* 0x000ea2000c1e1900 */
[----:B------:R-:W-:Y:S01]  /*0de0*/  UIADD3 UR4, UPT, UPT, UR4, 0x1, URZ ;  /* 0x0000000104047890 */ /* 0x000fe2000fffe0ff */
[----:B------:R-:W-:-:S03]  /*0df0*/  IADD3 R11, PT, PT, R11, 0x1, RZ ;  /* 0x000000010b0b7810 */ /* 0x000fc60007ffe0ff */
[----:B------:R-:W-:Y:S01]  /*0e00*/  UISETP.NE.AND UP0, UPT, UR4, URZ, UPT ;  /* 0x000000ff0400728c */ /* 0x000fe2000bf05270 */
[----:B--2---:R-:W-:-:S04]  /*0e10*/  FSETP.GT.AND P0, PT, R2, R7, PT ;  /* 0x000000070200720b */ /* 0x004fc80003f04000 */
[C---:B------:R-:W-:Y:S01]  /*0e20*/  SEL R6, R5.reuse, R6, P0 ;  /* 0x0000000605067207 */ /* 0x040fe20000000000 */
[----:B------:R-:W-:Y:S01]  /*0e30*/  VIADD R5, R5, 0x1 ;  /* 0x0000000105057836 */ /* 0x000fe20000000000 */
[----:B------:R-:W-:Y:S02]  /*0e40*/  FSEL R7, R2, R7, P0 ;  /* 0x0000000702077208 */ /* 0x000fe40000000000 */
[----:B------:R-:W-:Y:S05]  /*0e50*/  BRA.U UP0, `(.L_x_5) ;  /* 0xfffffffd00d87547 */ /* 0x000fea000b83ffff */
.L_x_0:
[----:B------:R-:W0:Y:S02]  /*0e60*/  LDCU UR4, c[0x0][0x3b0] ;  /* 0x00007600ff0477ac */ /* 0x000e240008000800 */
[----:B0-----:R-:W-:-:S13]  /*0e70*/  FSETP.GEU.AND P0, PT, R7, UR4, PT ;  /* 0x0000000407007c0b */ /* 0x001fda000bf0e000 */
[----:B------:R-:W-:Y:S05]  /*0e80*/  @!P0 EXIT ;  /* 0x000000000000894d */ /* 0x000fea0003800000 */
[----:B------:R-:W0:Y:S01]  /*0e90*/  S2R R3, SR_LANEID ;  /* 0x0000000000037919 */ /* 0x000e220000000000 */
[----:B------:R-:W-:Y:S01]  /*0ea0*/  VOTEU.ANY UR4, UPT, PT ;  /* 0x0000000000047886 */ /* 0x000fe200038e0100 */
[----:B------:R-:W1:Y:S01]  /*0eb0*/  LDC.64 R4, c[0x0][0x390] ;  /* 0x0000e400ff047b82 */ /* 0x000e620000000a00 */
[----:B------:R-:W0:Y:S08]  /*0ec0*/  FLO.U32 R10, UR4 ;  /* 0x00000004000a7d00 */ /* 0x000e3000080e0000 */
[----:B------:R-:W1:Y:S01]  /*0ed0*/  POPC R11, UR4 ;  /* 0x00000004000b7d09 */ /* 0x000e620008000000 */
[----:B0-----:R-:W-:-:S02]  /*0ee0*/  ISETP.EQ.U32.AND P0, PT, R10, R3, PT ;  /* 0x000000030a00720c */ /* 0x001fc40003f02070 */
[----:B------:R-:W0:Y:S11]  /*0ef0*/  LDC.64 R2, c[0x0][0x388] ;  /* 0x0000e200ff027b82 */ /* 0x000e360000000a00 */
[----:B-1----:R-:W2:Y:S01]  /*0f00*/  @P0 ATOMG.E.ADD.STRONG.GPU PT, R11, desc[UR8][R4.64], R11 ;  /* 0x8000000b040b09a8 */ /* 0x002ea200081ef108 */
[----:B------:R-:W-:-:S04]  /*0f10*/  IMAD.SHL.U32 R9, R0, 0x4, RZ ;  /* 0x0000000400097824 */ /* 0x000fc800078e00ff */
[----:B0-----:R-:W-:Y:S01]  /*0f20*/  IMAD.WIDE.U32 R2, R9, 0x4, R2 ;  /* 0x0000000409027825 */ /* 0x001fe200078e0002 */
[----:B------:R-:W0:Y:S01]  /*0f30*/  S2R R0, SR_LTMASK ;  /* 0x0000000000007919 */ /* 0x000e220000003900 */
[----:B------:R-:W1:Y:S03]  /*0f40*/  LDC.64 R8, c[0x0][0x398] ;  /* 0x0000e600ff087b82 */ /* 0x000e660000000a00 */
[----:B------:R-:W3:Y:S01]  /*0f50*/  LDG.E R15, desc[UR8][R2.64] ;  /* 0x00000008020f7981 */ /* 0x000ee2000c1e1900 */
[----:B0-----:R-:W-:-:S06]  /*0f60*/  LOP3.LUT R0, R0, UR4, RZ, 0xc0, !PT ;  /* 0x0000000400007c12 */ /* 0x001fcc000f8ec0ff */
[----:B------:R-:W0:Y:S01]  /*0f70*/  POPC R0, R0 ;  /* 0x0000000000007309 */ /* 0x000e220000000000 */
[----:B--2---:R2:W0:Y:S02]  /*0f80*/  SHFL.IDX PT, R13, R11, R10, 0x1f ;  /* 0x00001f0a0b0d7589 */ /* 0x00442400000e0000 */
[----:B--2---:R-:W2:Y:S01]  /*0f90*/  LDC.64 R10, c[0x0][0x3a8] ;  /* 0x0000ea00ff0a7b82 */ /* 0x004ea20000000a00 */
[----:B0-----:R-:W-:-:S05]  /*0fa0*/  IADD3 R13, PT, PT, R13, R0, RZ ;  /* 0x000000000d0d7210 */ /* 0x001fca0007ffe0ff */
[----:B------:R-:W-:-:S04]  /*0fb0*/  IMAD.SHL.U32 R5, R13, 0x4, RZ ;  /* 0x000000040d057824 */ /* 0x000fc800078e00ff */
[----:B-1----:R-:W-:Y:S02]  /*0fc0*/  IMAD.WIDE R4, R5, 0x4, R8 ;  /* 0x0000000405047825 */ /* 0x002fe400078e0208 */
[----:B------:R-:W0:Y:S03]  /*0fd0*/  LDC.64 R8, c[0x0][0x3a0] ;  /* 0x0000e800ff087b82 */ /* 0x000e260000000a00 */
[----:B---3--:R-:W-:Y:S04]  /*0fe0*/  STG.E desc[UR8][R4.64], R15 ;  /* 0x0000000f04007986 */ /* 0x008fe8000c101908 */
[----:B------:R-:W3:Y:S04]  /*0ff0*/  LDG.E R17, desc[UR8][R2.64+0x4] ;  /* 0x0000040802117981 */ /* 0x000ee8000c1e1900 */
[----:B---3--:R-:W-:Y:S04]  /*1000*/  STG.E desc[UR8][R4.64+0x4], R17 ;  /* 0x0000041104007986 */ /* 0x008fe8000c101908 */
[----:B------:R-:W3:Y:S01]  /*1010*/  LDG.E R19, desc[UR8][R2.64+0x8] ;  /* 0x0000080802137981 */ /* 0x000ee2000c1e1900 */
[----:B0-----:R-:W-:-:S03]  /*1020*/  IMAD.WIDE R8, R13, 0x4, R8 ;  /* 0x000000040d087825 */ /* 0x001fc600078e0208 */
[----:B---3--:R-:W-:Y:S04]  /*1030*/  STG.E desc[UR8][R4.64+0x8], R19 ;  /* 0x0000081304007986 */ /* 0x008fe8000c101908 */
[----:B------:R-:W3:Y:S01]  /*1040*/  LDG.E R21, desc[UR8][R2.64+0xc] ;  /* 0x00000c0802157981 */ /* 0x000ee2000c1e1900 */
[----:B--2---:R-:W-:-:S03]  /*1050*/  IMAD.WIDE R10, R13, 0x4, R10 ;  /* 0x000000040d0a7825 */ /* 0x004fc600078e020a */
[----:B---3--:R-:W-:Y:S04]  /*1060*/  STG.E desc[UR8][R4.64+0xc], R21 ;  /* 0x00000c1504007986 */ /* 0x008fe8000c101908 */
[----:B------:R-:W-:Y:S04]  /*1070*/  STG.E desc[UR8][R8.64], R7 ;  /* 0x0000000708007986 */ /* 0x000fe8000c101908 */
[----:B------:R-:W-:Y:S01]  /*1080*/  STG.E desc[UR8][R10.64], R6 ;  /* 0x000000060a007986 */ /* 0x000fe2000c101908 */
[----:B------:R-:W-:Y:S05]  /*1090*/  EXIT ;  /* 0x000000000000794d */ /* 0x000fea0003800000 */
.L_x_6:
[----:B------:R-:W-:-:S00]  /*10a0*/  BRA `(.L_x_6) ;  /* 0xfffffffc00fc7947 */ /* 0x000fc0000383ffff */
[----:B------:R-:W-:-:S00]  /*10b0*/  NOP ;  /* 0x0000000000007918 */ /* 0x000fc00000000000 */
        /* <DEDUP_REMOVED lines=12> */
.L_x_7:


//--------------------- .nv.shared.reserved.0     --------------------------
	.section	.nv.shared.reserved.0,"aw",@nobits
	.weak		__nv_reservedSMEM_offset_0_alias
	.size		__nv_reservedSMEM_offset_0_alias, 0, 64
	.other		__nv_reservedSMEM_offset_0_alias,@"STO_CUDA_RESERVED_SHARED STV_DEFAULT"
__nv_reservedSMEM_offset_0_alias:
	.zero		0
	.zero		64


//--------------------- .nv.constant0._Z14gpuYoloLayer_ePKfS0_PiPfS2_S1_fjjjm --------------------------
	.section	.nv.constant0._Z14gpuYoloLayer_ePKfS0_PiPfS2_S1_fjjjm,"a",@progbits
	.sectionflags	@""
	.align	4
.nv.constant0._Z14gpuYoloLayer_ePKfS0_PiPfS2_S1_fjjjm:
	.zero		968


//--------------------- SYMBOLS --------------------------

	.type		.nv.reservedSmem.offset0,@object
	.size		.nv.reservedSmem.offset0,0x4
